//
// Generated by NVIDIA NVVM Compiler
//
// Compiler Build ID: CL-36424714
// Cuda compilation tools, release 13.0, V13.0.88
// Based on NVVM 20.0.0
//

.version 9.0
.target sm_100
.address_size 64

	// .globl	_Z13comprobar_gpuPiS_

.visible .entry _Z13comprobar_gpuPiS_(
	.param .u64 .ptr .align 1 _Z13comprobar_gpuPiS__param_0,
	.param .u64 .ptr .align 1 _Z13comprobar_gpuPiS__param_1
)
{
	.reg .pred 	%p<23>;
	.reg .b32 	%r<59>;
	.reg .b64 	%rd<9>;

	ld.param.u64 	%rd3, [_Z13comprobar_gpuPiS__param_0];
	ld.param.u64 	%rd2, [_Z13comprobar_gpuPiS__param_1];
	cvta.to.global.u64 	%rd4, %rd3;
	mov.u32 	%r1, %ctaid.x;
	mul.lo.s32 	%r2, %r1, 12;
	setp.gt.s32 	%p1, %r2, 131;
	mul.wide.s32 	%rd5, %r2, 4;
	add.s64 	%rd1, %rd4, %rd5;
	mov.b32 	%r49, 1;
	@%p1 bra 	$L__BB0_2;
	ld.global.u32 	%r26, [%rd1];
	ld.global.u32 	%r27, [%rd1+52];
	setp.eq.s32 	%p2, %r26, %r27;
	selp.u32 	%r49, 1, 0, %p2;
$L__BB0_2:
	setp.gt.s32 	%p3, %r2, 131;
	@%p3 bra 	$L__BB0_4;
	ld.global.u32 	%r28, [%rd1+4];
	ld.global.u32 	%r29, [%rd1+56];
	setp.eq.s32 	%p4, %r28, %r29;
	selp.b32 	%r49, %r49, 0, %p4;
$L__BB0_4:
	setp.gt.s32 	%p5, %r2, 131;
	@%p5 bra 	$L__BB0_6;
	ld.global.u32 	%r30, [%rd1+8];
	ld.global.u32 	%r31, [%rd1+60];
	setp.eq.s32 	%p6, %r30, %r31;
	selp.b32 	%r49, %r49, 0, %p6;
$L__BB0_6:
	setp.gt.s32 	%p7, %r2, 131;
	@%p7 bra 	$L__BB0_8;
	ld.global.u32 	%r32, [%rd1+12];
	ld.global.u32 	%r33, [%rd1+64];
	setp.eq.s32 	%p8, %r32, %r33;
	selp.b32 	%r49, %r49, 0, %p8;
$L__BB0_8:
	setp.gt.s32 	%p9, %r2, 131;
	@%p9 bra 	$L__BB0_10;
	ld.global.u32 	%r34, [%rd1+16];
	ld.global.u32 	%r35, [%rd1+68];
	setp.eq.s32 	%p10, %r34, %r35;
	selp.b32 	%r49, %r49, 0, %p10;
$L__BB0_10:
	setp.gt.s32 	%p11, %r2, 131;
	@%p11 bra 	$L__BB0_12;
	ld.global.u32 	%r36, [%rd1+20];
	ld.global.u32 	%r37, [%rd1+72];
	setp.eq.s32 	%p12, %r36, %r37;
	selp.b32 	%r49, %r49, 0, %p12;
$L__BB0_12:
	setp.gt.s32 	%p13, %r2, 131;
	@%p13 bra 	$L__BB0_14;
	ld.global.u32 	%r38, [%rd1+24];
	ld.global.u32 	%r39, [%rd1+76];
	setp.eq.s32 	%p14, %r38, %r39;
	selp.b32 	%r49, %r49, 0, %p14;
$L__BB0_14:
	setp.gt.s32 	%p15, %r2, 131;
	@%p15 bra 	$L__BB0_16;
	ld.global.u32 	%r40, [%rd1+28];
	ld.global.u32 	%r41, [%rd1+80];
	setp.eq.s32 	%p16, %r40, %r41;
	selp.b32 	%r49, %r49, 0, %p16;
$L__BB0_16:
	setp.gt.s32 	%p17, %r2, 131;
	@%p17 bra 	$L__BB0_18;
	ld.global.u32 	%r42, [%rd1+32];
	ld.global.u32 	%r43, [%rd1+84];
	setp.eq.s32 	%p18, %r42, %r43;
	selp.b32 	%r49, %r49, 0, %p18;
$L__BB0_18:
	setp.gt.s32 	%p19, %r2, 131;
	@%p19 bra 	$L__BB0_20;
	ld.global.u32 	%r44, [%rd1+36];
	ld.global.u32 	%r45, [%rd1+88];
	setp.eq.s32 	%p20, %r44, %r45;
	selp.b32 	%r49, %r49, 0, %p20;
$L__BB0_20:
	setp.gt.s32 	%p21, %r2, 131;
	@%p21 bra 	$L__BB0_22;
	ld.global.u32 	%r46, [%rd1+40];
	ld.global.u32 	%r47, [%rd1+92];
	setp.eq.s32 	%p22, %r46, %r47;
	selp.b32 	%r49, %r49, 0, %p22;
$L__BB0_22:
	cvta.to.global.u64 	%rd6, %rd2;
	mul.wide.u32 	%rd7, %r1, 4;
	add.s64 	%rd8, %rd6, %rd7;
	st.global.u32 	[%rd8], %r49;
	ret;

}


// ===== COMPILED SASS (sm_100) =====

	.target	sm_100

	.elftype	@"ET_EXEC"


//--------------------- .note.nv.tkinfo           --------------------------
	.section	.note.nv.tkinfo,"",@"SHT_NOTE"
	.sectionflags	@"SHF_NOTE_NV_TKINFO"
	.tkinfo
        /*0018*/ 	.word	0x00000002
        /*0030*/ 	.string	""
        /*0030*/ 	.string	"ptxas"
        /*0030*/ 	.string	"Cuda compilation tools, release 13.0, V13.0.88"
        /*0030*/ 	.string	"Build cuda_13.0.r13.0/compiler.36424714_0"
        /*0030*/ 	.string	"-arch sm_100 -m 64 "



//--------------------- .note.nv.cuinfo           --------------------------
	.section	.note.nv.cuinfo,"",@"SHT_NOTE"
	.sectionflags	@"SHF_NOTE_NV_CUINFO"
        /*0018*/ 	.short	0x0002
        /*001a*/ 	.short	0x0064
        /*001c*/ 	.short	0x0082
	.zero		2


//--------------------- .nv.info                  --------------------------
	.section	.nv.info,"",@"SHT_CUDA_INFO"
	.align	4


	//----- nvinfo : EIATTR_REGCOUNT
	.align		4
        /*0000*/ 	.byte	0x04, 0x2f
        /*0002*/ 	.short	(.L_1 - .L_0)
	.align		4
.L_0:
        /*0004*/ 	.word	index@(_Z13comprobar_gpuPiS_)
        /*0008*/ 	.word	0x0000000a


	//----- nvinfo : EIATTR_FRAME_SIZE
	.align		4
.L_1:
        /*000c*/ 	.byte	0x04, 0x11
        /*000e*/ 	.short	(.L_3 - .L_2)
	.align		4
.L_2:
        /*0010*/ 	.word	index@(_Z13comprobar_gpuPiS_)
        /*0014*/ 	.word	0x00000000


	//----- nvinfo : EIATTR_MIN_STACK_SIZE
	.align		4
.L_3:
        /*0018*/ 	.byte	0x04, 0x12
        /*001a*/ 	.short	(.L_5 - .L_4)
	.align		4
.L_4:
        /*001c*/ 	.word	index@(_Z13comprobar_gpuPiS_)
        /*0020*/ 	.word	0x00000000
.L_5:


//--------------------- .nv.compat                --------------------------
	.section	.nv.compat,"",@"SHT_CUDA_COMPAT_INFO"
	.align	4
        /*0000*/ 	.byte	0x02, 0x09, 0x00, 0x00, 0x02, 0x02, 0x01, 0x00, 0x02, 0x05, 0x05, 0x00, 0x03, 0x07, 0x01, 0x01
        /*0010*/ 	.byte	0x02, 0x03, 0x00, 0x00, 0x02, 0x06, 0x01, 0x00, 0x04, 0x0b, 0x08, 0x00, 0x09, 0x00, 0x00, 0x00
        /*0020*/ 	.byte	0x00, 0x00, 0x00, 0x00


//--------------------- .nv.info._Z13comprobar_gpuPiS_ --------------------------
	.section	.nv.info._Z13comprobar_gpuPiS_,"",@"SHT_CUDA_INFO"
	.sectionflags	@""
	.align	4


	//----- nvinfo : EIATTR_CUDA_API_VERSION
	.align		4
        /*0000*/ 	.byte	0x04, 0x37
        /*0002*/ 	.short	(.L_7 - .L_6)
.L_6:
        /*0004*/ 	.word	0x00000082


	//----- nvinfo : EIATTR_KPARAM_INFO
	.align		4
.L_7:
        /*0008*/ 	.byte	0x04, 0x17
        /*000a*/ 	.short	(.L_9 - .L_8)
.L_8:
        /*000c*/ 	.word	0x00000000
        /*0010*/ 	.short	0x0001
        /*0012*/ 	.short	0x0008
        /*0014*/ 	.byte	0x00, 0xf5, 0x21, 0x00


	//----- nvinfo : EIATTR_KPARAM_INFO
	.align		4
.L_9:
        /*0018*/ 	.byte	0x04, 0x17
        /*001a*/ 	.short	(.L_11 - .L_10)
.L_10:
        /*001c*/ 	.word	0x00000000
        /*0020*/ 	.short	0x0000
        /*0022*/ 	.short	0x0000
        /*0024*/ 	.byte	0x00, 0xf5, 0x21, 0x00


	//----- nvinfo : EIATTR_SPARSE_MMA_MASK
	.align		4
.L_11:
        /*0028*/ 	.byte	0x03, 0x50
        /*002a*/ 	.short	0x0000


	//----- nvinfo : EIATTR_MAXREG_COUNT
	.align		4
        /*002c*/ 	.byte	0x03, 0x1b
        /*002e*/ 	.short	0x00ff


	//----- nvinfo : EIATTR_MERCURY_ISA_VERSION
	.align		4
        /*0030*/ 	.byte	0x03, 0x5f
        /*0032*/ 	.short	0x0101


	//----- nvinfo : EIATTR_VRC_CTA_INIT_COUNT
	.align		4
        /*0034*/ 	.byte	0x02, 0x4a
	.zero		1
	.zero		1


	//----- nvinfo : EIATTR_EXIT_INSTR_OFFSETS
	.align		4
        /*0038*/ 	.byte	0x04, 0x1c
        /*003a*/ 	.short	(.L_13 - .L_12)


	//   ....[0]....
.L_12:
        /*003c*/ 	.word	0x00000410


	//----- nvinfo : EIATTR_CBANK_PARAM_SIZE
	.align		4
.L_13:
        /*0040*/ 	.byte	0x03, 0x19
        /*0042*/ 	.short	0x0010


	//----- nvinfo : EIATTR_PARAM_CBANK
	.align		4
        /*0044*/ 	.byte	0x04, 0x0a
        /*0046*/ 	.short	(.L_15 - .L_14)
	.align		4
.L_14:
        /*0048*/ 	.word	index@(.nv.constant0._Z13comprobar_gpuPiS_)
        /*004c*/ 	.short	0x0380
        /*004e*/ 	.short	0x0010


	//----- nvinfo : EIATTR_SW_WAR
	.align		4
.L_15:
        /*0050*/ 	.byte	0x04, 0x36
        /*0052*/ 	.short	(.L_17 - .L_16)
.L_16:
        /*0054*/ 	.word	0x00000008
.L_17:


//--------------------- .nv.callgraph             --------------------------
	.section	.nv.callgraph,"",@"SHT_CUDA_CALLGRAPH"
	.align	4
	.sectionentsize	8
	.align		4
        /*0000*/ 	.word	0x00000000
	.align		4
        /*0004*/ 	.word	0xffffffff
	.align		4
        /*0008*/ 	.word	0x00000000
	.align		4
        /*000c*/ 	.word	0xfffffffe
	.align		4
        /*0010*/ 	.word	0x00000000
	.align		4
        /*0014*/ 	.word	0xfffffffd
	.align		4
        /*0018*/ 	.word	0x00000000
	.align		4
        /*001c*/ 	.word	0xfffffffc


//--------------------- .text._Z13comprobar_gpuPiS_ --------------------------
	.section	.text._Z13comprobar_gpuPiS_,"ax",@progbits
	.align	128
        .global         _Z13comprobar_gpuPiS_
        .type           _Z13comprobar_gpuPiS_,@function
        .size           _Z13comprobar_gpuPiS_,(.L_x_10 - _Z13comprobar_gpuPiS_)
        .other          _Z13comprobar_gpuPiS_,@"STO_CUDA_ENTRY STV_DEFAULT"
_Z13comprobar_gpuPiS_:
.text._Z13comprobar_gpuPiS_:
[----:B------:R-:W-:Y:S01]  /*0000*/  LDC R1, c[0x0][0x37c] ;  /* 0x0000df00ff017b82 */ /* 0x000fe20000000800 */
[----:B------:R-:W0:Y:S07]  /*0010*/  S2R R0, SR_CTAID.X ;  /* 0x0000000000007919 */ /* 0x000e2e0000002500 */
[----:B------:R-:W1:Y:S01]  /*0020*/  LDC.64 R2, c[0x0][0x380] ;  /* 0x0000e000ff027b82 */ /* 0x000e620000000a00 */
[----:B------:R-:W2:Y:S01]  /*0030*/  LDCU.64 UR4, c[0x0][0x358] ;  /* 0x00006b00ff0477ac */ /* 0x000ea20008000a00 */
[----:B0-----:R-:W-:-:S04]  /*0040*/  IMAD R5, R0, 0xc, RZ ;  /* 0x0000000c00057824 */ /* 0x001fc800078e02ff */
[C---:B-1----:R-:W-:Y:S01]  /*0050*/  IMAD.WIDE R2, R5.reuse, 0x4, R2 ;  /* 0x0000000405027825 */ /* 0x042fe200078e0202 */
[----:B------:R-:W-:-:S03]  /*0060*/  ISETP.GT.AND P0, PT, R5, 0x83, PT ;  /* 0x000000830500780c */ /* 0x000fc60003f04270 */
[----:B------:R-:W-:-:S10]  /*0070*/  IMAD.MOV.U32 R5, RZ, RZ, 0x1 ;  /* 0x00000001ff057424 */ /* 0x000fd400078e00ff */
[----:B--2---:R-:W-:Y:S05]  /*0080*/  @P0 BRA `(.L_x_0) ;  /* 0x0000000000200947 */ /* 0x004fea0003800000 */
[----:B------:R-:W2:Y:S04]  /*0090*/  LDG.E R4, desc[UR4][R2.64] ;  /* 0x0000000402047981 */ /* 0x000ea8000c1e1900 */
[----:B------:R-:W2:Y:S04]  /*00a0*/  LDG.E R5, desc[UR4][R2.64+0x34] ;  /* 0x0000340402057981 */ /* 0x000ea8000c1e1900 */
[----:B------:R-:W3:Y:S04]  /*00b0*/  LDG.E R6, desc[UR4][R2.64+0x4] ;  /* 0x0000040402067981 */ /* 0x000ee8000c1e1900 */
[----:B------:R-:W3:Y:S01]  /*00c0*/  LDG.E R7, desc[UR4][R2.64+0x38] ;  /* 0x0000380402077981 */ /* 0x000ee2000c1e1900 */
[----:B--2---:R-:W-:-:S04]  /*00d0*/  ISETP.NE.AND P1, PT, R4, R5, PT ;  /* 0x000000050400720c */ /* 0x004fc80003f25270 */
[----:B------:R-:W-:Y:S02]  /*00e0*/  SEL R5, RZ, 0x1, P1 ;  /* 0x00000001ff057807 */ /* 0x000fe40000800000 */
[----:B---3--:R-:W-:-:S04]  /*00f0*/  ISETP.NE.AND P2, PT, R6, R7, PT ;  /* 0x000000070600720c */ /* 0x008fc80003f45270 */
[----:B------:R-:W-:-:S09]  /*0100*/  SEL R5, R5, RZ, !P2 ;  /* 0x000000ff05057207 */ /* 0x000fd20005000000 */
.L_x_0:
[----:B------:R-:W-:Y:S05]  /*0110*/  @P0 BRA `(.L_x_1) ;  /* 0x0000000000240947 */ /* 0x000fea0003800000 */
[----:B------:R-:W2:Y:S04]  /*0120*/  LDG.E R4, desc[UR4][R2.64+0x8] ;  /* 0x0000080402047981 */ /* 0x000ea8000c1e1900 */
[----:B------:R-:W2:Y:S02]  /*0130*/  LDG.E R7, desc[UR4][R2.64+0x3c] ;  /* 0x00003c0402077981 */ /* 0x000ea4000c1e1900 */
[----:B--2---:R-:W-:-:S04]  /*0140*/  ISETP.NE.AND P1, PT, R4, R7, PT ;  /* 0x000000070400720c */ /* 0x004fc80003f25270 */
[----:B------:R-:W-:Y:S01]  /*0150*/  SEL R5, R5, RZ, !P1 ;  /* 0x000000ff05057207 */ /* 0x000fe20004800000 */
[----:B------:R-:W-:Y:S08]  /*0160*/  @P0 BRA `(.L_x_2) ;  /* 0x0000000000240947 */ /* 0x000ff00003800000 */
[----:B------:R-:W2:Y:S04]  /*0170*/  LDG.E R4, desc[UR4][R2.64+0xc] ;  /* 0x00000c0402047981 */ /* 0x000ea8000c1e1900 */
[----:B------:R-:W2:Y:S02]  /*0180*/  LDG.E R7, desc[UR4][R2.64+0x40] ;  /* 0x0000400402077981 */ /* 0x000ea4000c1e1900 */
[----:B--2---:R-:W-:-:S04]  /*0190*/  ISETP.NE.AND P1, PT, R4, R7, PT ;  /* 0x000000070400720c */ /* 0x004fc80003f25270 */
[----:B------:R-:W-:-:S09]  /*01a0*/  SEL R5, R5, RZ, !P1 ;  /* 0x000000ff05057207 */ /* 0x000fd20004800000 */
.L_x_1:
[----:B------:R-:W-:Y:S05]  /*01b0*/  @P0 BRA `(.L_x_3) ;  /* 0x0000000000240947 */ /* 0x000fea0003800000 */
[----:B------:R-:W2:Y:S04]  /*01c0*/  LDG.E R4, desc[UR4][R2.64+0x10] ;  /* 0x0000100402047981 */ /* 0x000ea8000c1e1900 */
[----:B------:R-:W2:Y:S02]  /*01d0*/  LDG.E R7, desc[UR4][R2.64+0x44] ;  /* 0x0000440402077981 */ /* 0x000ea4000c1e1900 */
[----:B--2---:R-:W-:-:S04]  /*01e0*/  ISETP.NE.AND P1, PT, R4, R7, PT ;  /* 0x000000070400720c */ /* 0x004fc80003f25270 */
[----:B------:R-:W-:-:S09]  /*01f0*/  SEL R5, R5, RZ, !P1 ;  /* 0x000000ff05057207 */ /* 0x000fd20004800000 */
.L_x_2:
[----:B------:R-:W-:Y:S05]  /*0200*/  @P0 BRA `(.L_x_4) ;  /* 0x0000000000240947 */ /* 0x000fea0003800000 */
[----:B------:R-:W2:Y:S04]  /*0210*/  LDG.E R4, desc[UR4][R2.64+0x14] ;  /* 0x0000140402047981 */ /* 0x000ea8000c1e1900 */
[----:B------:R-:W2:Y:S02]  /*0220*/  LDG.E R7, desc[UR4][R2.64+0x48] ;  /* 0x0000480402077981 */ /* 0x000ea4000c1e1900 */
[----:B--2---:R-:W-:-:S04]  /*0230*/  ISETP.NE.AND P1, PT, R4, R7, PT ;  /* 0x000000070400720c */ /* 0x004fc80003f25270 */
[----:B------:R-:W-:-:S09]  /*0240*/  SEL R5, R5, RZ, !P1 ;  /* 0x000000ff05057207 */ /* 0x000fd20004800000 */
.L_x_3:
[----:B------:R-:W-:Y:S05]  /*0250*/  @P0 BRA `(.L_x_5) ;  /* 0x0000000000240947 */ /* 0x000fea0003800000 */
[----:B------:R-:W2:Y:S04]  /*0260*/  LDG.E R4, desc[UR4][R2.64+0x18] ;  /* 0x0000180402047981 */ /* 0x000ea8000c1e1900 */
[----:B------:R-:W2:Y:S02]  /*0270*/  LDG.E R7, desc[UR4][R2.64+0x4c] ;  /* 0x00004c0402077981 */ /* 0x000ea4000c1e1900 */
[----:B--2---:R-:W-:-:S04]  /*0280*/  ISETP.NE.AND P1, PT, R4, R7, PT ;  /* 0x000000070400720c */ /* 0x004fc80003f25270 */
[----:B------:R-:W-:-:S09]  /*0290*/  SEL R5, R5, RZ, !P1 ;  /* 0x000000ff05057207 */ /* 0x000fd20004800000 */
.L_x_4:
[----:B------:R-:W-:Y:S05]  /*02a0*/  @P0 BRA `(.L_x_6) ;  /* 0x0000000000240947 */ /* 0x000fea0003800000 */
[----:B------:R-:W2:Y:S04]  /*02b0*/  LDG.E R4, desc[UR4][R2.64+0x1c] ;  /* 0x00001c0402047981 */ /* 0x000ea8000c1e1900 */
[----:B------:R-:W2:Y:S02]  /*02c0*/  LDG.E R7, desc[UR4][R2.64+0x50] ;  /* 0x0000500402077981 */ /* 0x000ea4000c1e1900 */
[----:B--2---:R-:W-:-:S04]  /*02d0*/  ISETP.NE.AND P1, PT, R4, R7, PT ;  /* 0x000000070400720c */ /* 0x004fc80003f25270 */
[----:B------:R-:W-:-:S09]  /*02e0*/  SEL R5, R5, RZ, !P1 ;  /* 0x000000ff05057207 */ /* 0x000fd20004800000 */
.L_x_5:
[----:B------:R-:W-:Y:S05]  /*02f0*/  @P0 BRA `(.L_x_7) ;  /* 0x0000000000240947 */ /* 0x000fea0003800000 */
[----:B------:R-:W2:Y:S04]  /*0300*/  LDG.E R4, desc[UR4][R2.64+0x20] ;  /* 0x0000200402047981 */ /* 0x000ea8000c1e1900 */
[----:B------:R-:W2:Y:S02]  /*0310*/  LDG.E R7, desc[UR4][R2.64+0x54] ;  /* 0x0000540402077981 */ /* 0x000ea4000c1e1900 */
[----:B--2---:R-:W-:-:S04]  /*0320*/  ISETP.NE.AND P1, PT, R4, R7, PT ;  /* 0x000000070400720c */ /* 0x004fc80003f25270 */
[----:B------:R-:W-:-:S09]  /*0330*/  SEL R5, R5, RZ, !P1 ;  /* 0x000000ff05057207 */ /* 0x000fd20004800000 */
.L_x_6:
[----:B------:R-:W-:Y:S05]  /*0340*/  @P0 BRA `(.L_x_8) ;  /* 0x0000000000240947 */ /* 0x000fea0003800000 */
[----:B------:R-:W2:Y:S04]  /*0350*/  LDG.E R4, desc[UR4][R2.64+0x24] ;  /* 0x0000240402047981 */ /* 0x000ea8000c1e1900 */
[----:B------:R-:W2:Y:S02]  /*0360*/  LDG.E R7, desc[UR4][R2.64+0x58] ;  /* 0x0000580402077981 */ /* 0x000ea4000c1e1900 */
[----:B--2---:R-:W-:-:S04]  /*0370*/  ISETP.NE.AND P1, PT, R4, R7, PT ;  /* 0x000000070400720c */ /* 0x004fc80003f25270 */
[----:B------:R-:W-:-:S09]  /*0380*/  SEL R5, R5, RZ, !P1 ;  /* 0x000000ff05057207 */ /* 0x000fd20004800000 */
.L_x_7:
[----:B------:R-:W-:Y:S05]  /*0390*/  @P0 BRA `(.L_x_8) ;  /* 0x0000000000100947 */ /* 0x000fea0003800000 */
[----:B------:R-:W2:Y:S04]  /*03a0*/  LDG.E R4, desc[UR4][R2.64+0x28] ;  /* 0x0000280402047981 */ /* 0x000ea8000c1e1900 */
[----:B------:R-:W2:Y:S02]  /*03b0*/  LDG.E R7, desc[UR4][R2.64+0x5c] ;  /* 0x00005c0402077981 */ /* 0x000ea4000c1e1900 */
[----:B--2---:R-:W-:-:S04]  /*03c0*/  ISETP.NE.AND P0, PT, R4, R7, PT ;  /* 0x000000070400720c */ /* 0x004fc80003f05270 */
[----:B------:R-:W-:-:S09]  /*03d0*/  SEL R5, R5, RZ, !P0 ;  /* 0x000000ff05057207 */ /* 0x000fd20004000000 */
.L_x_8:
[----:B------:R-:W0:Y:S02]  /*03e0*/  LDC.64 R2, c[0x0][0x388] ;  /* 0x0000e200ff027b82 */ /* 0x000e240000000a00 */
[----:B0-----:R-:W-:-:S05]  /*03f0*/  IMAD.WIDE.U32 R2, R0, 0x4, R2 ;  /* 0x0000000400027825 */ /* 0x001fca00078e0002 */
[----:B------:R-:W-:Y:S01]  /*0400*/  STG.E desc[UR4][R2.64], R5 ;  /* 0x0000000502007986 */ /* 0x000fe2000c101904 */
[----:B------:R-:W-:Y:S05]  /*0410*/  EXIT ;  /* 0x000000000000794d */ /* 0x000fea0003800000 */
.L_x_9:
[----:B------:R-:W-:-:S00]  /*0420*/  BRA `(.L_x_9) ;  /* 0xfffffffc00fc7947 */ /* 0x000fc0000383ffff */
[----:B------:R-:W-:-:S00]  /*0430*/  NOP ;  /* 0x0000000000007918 */ /* 0x000fc00000000000 */
        /* <DEDUP_REMOVED lines=12> */
.L_x_10:


//--------------------- .nv.shared.reserved.0     --------------------------
	.section	.nv.shared.reserved.0,"aw",@nobits
	.weak		__nv_reservedSMEM_offset_0_alias
	.size		__nv_reservedSMEM_offset_0_alias, 0, 64
	.other		__nv_reservedSMEM_offset_0_alias,@"STO_CUDA_RESERVED_SHARED STV_DEFAULT"
__nv_reservedSMEM_offset_0_alias:
	.zero		0
	.zero		64


//--------------------- .nv.constant0._Z13comprobar_gpuPiS_ --------------------------
	.section	.nv.constant0._Z13comprobar_gpuPiS_,"a",@progbits
	.sectionflags	@""
	.align	4
.nv.constant0._Z13comprobar_gpuPiS_:
	.zero		912


//--------------------- SYMBOLS --------------------------

	.type		.nv.reservedSmem.offset0,@object
	.size		.nv.reservedSmem.offset0,0x4
